	.headerflags	@"EF_CUDA_TEXMODE_UNIFIED EF_CUDA_64BIT_ADDRESS EF_CUDA_ACCELERATORS EF_CUDA_SM90 EF_CUDA_VIRTUAL_SM(EF_CUDA_SM90)"
	.elftype	@"ET_EXEC"


//--------------------- .nv.info                  --------------------------
	.section	.nv.info,"",@"SHT_CUDA_INFO"
	.align	4


	//----- nvinfo : EIATTR_REGCOUNT
	.align		4
        /*0000*/ 	.byte	0x04, 0x2f
        /*0002*/ 	.short	(.L_1 - .L_0)
	.align		4
.L_0:
        /*0004*/ 	.word	index@(triton_poi_fused_add_clone_0)
        /*0008*/ 	.word	0x0000000e


	//----- nvinfo : EIATTR_MIN_STACK_SIZE
	.align		4
.L_1:
        /*000c*/ 	.byte	0x04, 0x12
        /*000e*/ 	.short	(.L_3 - .L_2)
	.align		4
.L_2:
        /*0010*/ 	.word	index@(triton_poi_fused_add_clone_0)
        /*0014*/ 	.word	0x00000000


	//----- nvinfo : EIATTR_FRAME_SIZE
	.align		4
.L_3:
        /*0018*/ 	.byte	0x04, 0x11
        /*001a*/ 	.short	(.L_5 - .L_4)
	.align		4
.L_4:
        /*001c*/ 	.word	index@(triton_poi_fused_add_clone_0)
        /*0020*/ 	.word	0x00000000


	//----- nvinfo : EIATTR_MIN_STACK_SIZE
	.align		4
.L_5:
        /*0024*/ 	.byte	0x04, 0x12
        /*0026*/ 	.short	(.L_7 - .L_6)
	.align		4
.L_6:
        /*0028*/ 	.word	index@(triton_poi_fused_add_clone_0)
        /*002c*/ 	.word	0x00000000
.L_7:


//--------------------- .nv.info.triton_poi_fused_add_clone_0 --------------------------
	.section	.nv.info.triton_poi_fused_add_clone_0,"",@"SHT_CUDA_INFO"
	.sectionflags	@""
	.align	4


	//----- nvinfo : EIATTR_CUDA_API_VERSION
	.align		4
        /*0000*/ 	.byte	0x04, 0x37
        /*0002*/ 	.short	(.L_9 - .L_8)
.L_8:
        /*0004*/ 	.word	0x0000007c


	//----- nvinfo : EIATTR_KPARAM_INFO
	.align		4
.L_9:
        /*0008*/ 	.byte	0x04, 0x17
        /*000a*/ 	.short	(.L_11 - .L_10)
.L_10:
        /*000c*/ 	.word	0x00000000
        /*0010*/ 	.short	0x0003
        /*0012*/ 	.short	0x0018
        /*0014*/ 	.byte	0x00, 0xf0, 0x11, 0x00


	//----- nvinfo : EIATTR_KPARAM_INFO
	.align		4
.L_11:
        /*0018*/ 	.byte	0x04, 0x17
        /*001a*/ 	.short	(.L_13 - .L_12)
.L_12:
        /*001c*/ 	.word	0x00000000
        /*0020*/ 	.short	0x0002
        /*0022*/ 	.short	0x0010
        /*0024*/ 	.byte	0x00, 0xf4, 0x21, 0x00


	//----- nvinfo : EIATTR_KPARAM_INFO
	.align		4
.L_13:
        /*0028*/ 	.byte	0x04, 0x17
        /*002a*/ 	.short	(.L_15 - .L_14)
.L_14:
        /*002c*/ 	.word	0x00000000
        /*0030*/ 	.short	0x0001
        /*0032*/ 	.short	0x0008
        /*0034*/ 	.byte	0x00, 0xf4, 0x21, 0x00


	//----- nvinfo : EIATTR_KPARAM_INFO
	.align		4
.L_15:
        /*0038*/ 	.byte	0x04, 0x17
        /*003a*/ 	.short	(.L_17 - .L_16)
.L_16:
        /*003c*/ 	.word	0x00000000
        /*0040*/ 	.short	0x0000
        /*0042*/ 	.short	0x0000
        /*0044*/ 	.byte	0x00, 0xf4, 0x21, 0x00


	//----- nvinfo : EIATTR_SPARSE_MMA_MASK
	.align		4
.L_17:
        /*0048*/ 	.byte	0x03, 0x50
        /*004a*/ 	.short	0x0000


	//----- nvinfo : EIATTR_MAXREG_COUNT
	.align		4
        /*004c*/ 	.byte	0x03, 0x1b
        /*004e*/ 	.short	0x00ff


	//----- nvinfo : EIATTR_EXIT_INSTR_OFFSETS
	.align		4
        /*0050*/ 	.byte	0x04, 0x1c
        /*0052*/ 	.short	(.L_19 - .L_18)


	//   ....[0]....
.L_18:
        /*0054*/ 	.word	0x00000170


	//   ....[1]....
        /*0058*/ 	.word	0x00000190


	//----- nvinfo : EIATTR_REQNTID
	.align		4
.L_19:
        /*005c*/ 	.byte	0x04, 0x10
        /*005e*/ 	.short	(.L_21 - .L_20)
.L_20:
        /*0060*/ 	.word	0x00000080
        /*0064*/ 	.word	0x00000001
        /*0068*/ 	.word	0x00000001


	//----- nvinfo : EIATTR_CBANK_PARAM_SIZE
	.align		4
.L_21:
        /*006c*/ 	.byte	0x03, 0x19
        /*006e*/ 	.short	0x001c


	//----- nvinfo : EIATTR_PARAM_CBANK
	.align		4
        /*0070*/ 	.byte	0x04, 0x0a
        /*0072*/ 	.short	(.L_23 - .L_22)
	.align		4
.L_22:
        /*0074*/ 	.word	index@(.nv.constant0.triton_poi_fused_add_clone_0)
        /*0078*/ 	.short	0x0210
        /*007a*/ 	.short	0x001c


	//----- nvinfo : EIATTR_SW_WAR
	.align		4
.L_23:
        /*007c*/ 	.byte	0x04, 0x36
        /*007e*/ 	.short	(.L_25 - .L_24)
.L_24:
        /*0080*/ 	.word	0x00000008
.L_25:


//--------------------- .nv.callgraph             --------------------------
	.section	.nv.callgraph,"",@"SHT_CUDA_CALLGRAPH"
	.align	4
	.sectionentsize	8
	.align		4
        /*0000*/ 	.word	0x00000000
	.align		4
        /*0004*/ 	.word	0xffffffff
	.align		4
        /*0008*/ 	.word	0x00000000
	.align		4
        /*000c*/ 	.word	0xfffffffe
	.align		4
        /*0010*/ 	.word	0x00000000
	.align		4
        /*0014*/ 	.word	0xfffffffd
	.align		4
        /*0018*/ 	.word	0x00000000
	.align		4
        /*001c*/ 	.word	0xfffffffc


//--------------------- .text.triton_poi_fused_add_clone_0 --------------------------
	.section	.text.triton_poi_fused_add_clone_0,"ax",@progbits
	.align	128
        .global         triton_poi_fused_add_clone_0
        .type           triton_poi_fused_add_clone_0,@function
        .size           triton_poi_fused_add_clone_0,(.L_x_1 - triton_poi_fused_add_clone_0)
        .other          triton_poi_fused_add_clone_0,@"STO_CUDA_ENTRY STV_DEFAULT"
triton_poi_fused_add_clone_0:
.text.triton_poi_fused_add_clone_0:
[----:B------:R-:W0:Y:S02]  /*0000*/  LDC R1, c[0x0][0x28] ;  /* 0x00000a00ff017b82 */ /* 0x000e240000000800 */
[----:B------:R-:W1:Y:S01]  /*0010*/  S2R R0, SR_TID.X ;  /* 0x0000000000007919 */ /* 0x000e620000002100 */
[----:B------:R-:W2:Y:S01]  /*0020*/  LDC.64 R4, c[0x0][0x218] ;  /* 0x00008600ff047b82 */ /* 0x000ea20000000a00 */
[----:B------:R-:W-:Y:S01]  /*0030*/  IMAD.MOV.U32 R11, RZ, RZ, RZ ;  /* 0x000000ffff0b7224 */ /* 0x000fe200078e00ff */
[----:B------:R-:W-:Y:S01]  /*0040*/  ULDC.64 UR4, c[0x0][0x208] ;  /* 0x0000820000047ab9 */ /* 0x000fe20000000a00 */
[----:B------:R-:W3:Y:S05]  /*0050*/  S2R R9, SR_CTAID.X ;  /* 0x0000000000097919 */ /* 0x000eea0000002500 */
[----:B------:R-:W4:Y:S01]  /*0060*/  LDC.64 R2, c[0x0][0x210] ;  /* 0x00008400ff027b82 */ /* 0x000f220000000a00 */
[----:B-1----:R-:W-:-:S02]  /*0070*/  LOP3.LUT R0, R0, 0x7f, RZ, 0xc0, !PT ;  /* 0x0000007f00007812 */ /* 0x002fc400078ec0ff */
[----:B---3--:R-:W-:-:S03]  /*0080*/  SHF.R.S32.HI R6, RZ, 0x18, R9 ;  /* 0x00000018ff067819 */ /* 0x008fc60000011409 */
[----:B------:R-:W-:Y:S01]  /*0090*/  IMAD R9, R9, 0x80, R0 ;  /* 0x0000008009097824 */ /* 0x000fe200078e0200 */
[----:B------:R-:W-:-:S03]  /*00a0*/  SGXT R0, R6, 0x1 ;  /* 0x000000010600781a */ /* 0x000fc60000000200 */
[C---:B----4-:R-:W-:Y:S01]  /*00b0*/  IMAD.WIDE R2, R9.reuse, 0x4, R2 ;  /* 0x0000000409027825 */ /* 0x050fe200078e0202 */
[----:B------:R-:W-:Y:S02]  /*00c0*/  ISETP.GE.AND P0, PT, R9, 0x100, PT ;  /* 0x000001000900780c */ /* 0x000fe40003f06270 */
[----:B------:R-:W-:-:S04]  /*00d0*/  LEA.HI R0, R0, R9, RZ, 0x4 ;  /* 0x0000000900007211 */ /* 0x000fc800078f20ff */
[----:B------:R-:W-:-:S05]  /*00e0*/  LOP3.LUT R0, R0, 0xfffffff0, RZ, 0xc0, !PT ;  /* 0xfffffff000007812 */ /* 0x000fca00078ec0ff */
[----:B------:R-:W-:Y:S01]  /*00f0*/  IMAD.IADD R7, R9, 0x1, -R0 ;  /* 0x0000000109077824 */ /* 0x000fe200078e0a00 */
[----:B------:R-:W-:-:S03]  /*0100*/  HFMA2.MMA R0, -RZ, RZ, 0, 0 ;  /* 0x00000000ff007435 */ /* 0x000fc600000001ff */
[----:B--2---:R-:W-:Y:S02]  /*0110*/  IMAD.WIDE R4, R7, 0x4, R4 ;  /* 0x0000000407047825 */ /* 0x004fe400078e0204 */
[----:B------:R-:W1:Y:S03]  /*0120*/  LDC.64 R6, c[0x0][0x220] ;  /* 0x00008800ff067b82 */ /* 0x000e660000000a00 */
[----:B------:R-:W2:Y:S04]  /*0130*/  @!P0 LDG.E.EL R11, desc[UR4][R4.64] ;  /* 0x00000004040b8981 */ /* 0x000ea8000c2e1900 */
[----:B------:R-:W2:Y:S01]  /*0140*/  @!P0 LDG.E R0, desc[UR4][R2.64] ;  /* 0x0000000402008981 */ /* 0x000ea2000c1e1900 */
[----:B-1----:R-:W-:-:S04]  /*0150*/  IMAD.WIDE R6, R9, 0x4, R6 ;  /* 0x0000000409067825 */ /* 0x002fc800078e0206 */
[----:B--2---:R-:W-:Y:S01]  /*0160*/  FADD R11, R11, R0 ;  /* 0x000000000b0b7221 */ /* 0x004fe20000000000 */
[----:B------:R-:W-:Y:S06]  /*0170*/  @P0 EXIT ;  /* 0x000000000000094d */ /* 0x000fec0003800000 */
[----:B------:R-:W-:Y:S01]  /*0180*/  STG.E desc[UR4][R6.64], R11 ;  /* 0x0000000b06007986 */ /* 0x000fe2000c101904 */
[----:B------:R-:W-:Y:S05]  /*0190*/  EXIT ;  /* 0x000000000000794d */ /* 0x000fea0003800000 */
.L_x_0:
[----:B------:R-:W-:-:S00]  /*01a0*/  BRA `(.L_x_0) ;  /* 0xfffffffc00fc7947 */ /* 0x000fc0000383ffff */
[----:B------:R-:W-:-:S00]  /*01b0*/  NOP ;  /* 0x0000000000007918 */ /* 0x000fc00000000000 */
        /* <DEDUP_REMOVED lines=12> */
.L_x_1:


//--------------------- .nv.constant0.triton_poi_fused_add_clone_0 --------------------------
	.section	.nv.constant0.triton_poi_fused_add_clone_0,"a",@progbits
	.sectionflags	@""
	.align	4
.nv.constant0.triton_poi_fused_add_clone_0:
	.zero		556
